//
// Generated by NVIDIA NVVM Compiler
//
// Compiler Build ID: CL-36424714
// Cuda compilation tools, release 13.0, V13.0.88
// Based on NVVM 20.0.0
//

.version 9.0
.target sm_100
.address_size 64

	// .globl	_Z8sumRandCPiiii
.extern .func  (.param .b32 func_retval0) vprintf
(
	.param .b64 vprintf_param_0,
	.param .b64 vprintf_param_1
)
;
.global .align 1 .b8 $str[7] = {37, 100, 32, 37, 100, 10};

.visible .entry _Z8sumRandCPiiii(
	.param .u64 .ptr .align 1 _Z8sumRandCPiiii_param_0,
	.param .u32 _Z8sumRandCPiiii_param_1,
	.param .u32 _Z8sumRandCPiiii_param_2,
	.param .u32 _Z8sumRandCPiiii_param_3
)
{
	.local .align 8 .b8 	__local_depot0[8];
	.reg .b64 	%SP;
	.reg .b64 	%SPL;
	.reg .pred 	%p<10>;
	.reg .b32 	%r<128>;
	.reg .b64 	%rd<56>;

	mov.u64 	%SPL, __local_depot0;
	cvta.local.u64 	%SP, %SPL;
	ld.param.u64 	%rd3, [_Z8sumRandCPiiii_param_0];
	ld.param.u32 	%r18, [_Z8sumRandCPiiii_param_1];
	ld.param.u32 	%r16, [_Z8sumRandCPiiii_param_2];
	ld.param.u32 	%r17, [_Z8sumRandCPiiii_param_3];
	cvta.to.global.u64 	%rd1, %rd3;
	add.u64 	%rd4, %SP, 0;
	add.u64 	%rd2, %SPL, 0;
	mov.u32 	%r19, %ctaid.x;
	mov.u32 	%r20, %ntid.x;
	mov.u32 	%r21, %tid.x;
	mad.lo.s32 	%r22, %r19, %r20, %r21;
	mul.lo.s32 	%r23, %r17, %r22;
	div.s32 	%r1, %r23, %r16;
	mul.lo.s32 	%r24, %r1, %r16;
	sub.s32 	%r2, %r23, %r24;
	add.s32 	%r3, %r16, 1;
	mad.lo.s32 	%r4, %r18, %r16, %r18;
	setp.ge.s32 	%p1, %r1, %r18;
	setp.lt.s32 	%p2, %r17, 1;
	or.pred  	%p3, %p1, %p2;
	@%p3 bra 	$L__BB0_9;
	and.b32  	%r5, %r17, 3;
	setp.lt.u32 	%p4, %r17, 4;
	mov.b32 	%r127, 0;
	@%p4 bra 	$L__BB0_4;
	and.b32  	%r127, %r17, 2147483644;
	neg.s32 	%r125, %r127;
	add.s32 	%r124, %r2, 3;
	mov.u64 	%rd5, $str;
$L__BB0_3:
	.pragma "nounroll";
	add.s32 	%r26, %r124, -2;
	add.s32 	%r27, %r124, -3;
	div.s32 	%r28, %r27, %r16;
	mul.lo.s32 	%r29, %r28, %r16;
	sub.s32 	%r30, %r27, %r29;
	add.s32 	%r31, %r28, %r1;
	st.local.v2.u32 	[%rd2], {%r31, %r30};
	cvta.global.u64 	%rd6, %rd5;
	{ // callseq 0, 0
	.param .b64 param0;
	st.param.b64 	[param0], %rd6;
	.param .b64 param1;
	st.param.b64 	[param1], %rd4;
	.param .b32 retval0;
	call.uni (retval0), 
	vprintf, 
	(
	param0, 
	param1
	);
	ld.param.b32 	%r32, [retval0];
	} // callseq 0
	mul.lo.s32 	%r34, %r31, %r3;
	add.s32 	%r35, %r34, %r30;
	mul.wide.s32 	%rd8, %r35, 4;
	add.s64 	%rd9, %rd1, %rd8;
	ld.global.u32 	%r36, [%rd9];
	add.s32 	%r37, %r34, %r16;
	mul.wide.s32 	%rd10, %r37, 4;
	add.s64 	%rd11, %rd1, %rd10;
	atom.global.add.u32 	%r38, [%rd11], %r36;
	add.s32 	%r39, %r30, %r4;
	mul.wide.s32 	%rd12, %r39, 4;
	add.s64 	%rd13, %rd1, %rd12;
	atom.global.add.u32 	%r40, [%rd13], %r36;
	div.s32 	%r41, %r26, %r16;
	mul.lo.s32 	%r42, %r41, %r16;
	sub.s32 	%r43, %r26, %r42;
	add.s32 	%r44, %r41, %r1;
	st.local.v2.u32 	[%rd2], {%r44, %r43};
	{ // callseq 1, 0
	.param .b64 param0;
	st.param.b64 	[param0], %rd6;
	.param .b64 param1;
	st.param.b64 	[param1], %rd4;
	.param .b32 retval0;
	call.uni (retval0), 
	vprintf, 
	(
	param0, 
	param1
	);
	ld.param.b32 	%r45, [retval0];
	} // callseq 1
	mul.lo.s32 	%r47, %r44, %r3;
	add.s32 	%r48, %r47, %r43;
	mul.wide.s32 	%rd14, %r48, 4;
	add.s64 	%rd15, %rd1, %rd14;
	ld.global.u32 	%r49, [%rd15];
	add.s32 	%r50, %r47, %r16;
	mul.wide.s32 	%rd16, %r50, 4;
	add.s64 	%rd17, %rd1, %rd16;
	atom.global.add.u32 	%r51, [%rd17], %r49;
	add.s32 	%r52, %r43, %r4;
	mul.wide.s32 	%rd18, %r52, 4;
	add.s64 	%rd19, %rd1, %rd18;
	atom.global.add.u32 	%r53, [%rd19], %r49;
	add.s32 	%r54, %r124, -1;
	div.s32 	%r55, %r54, %r16;
	mul.lo.s32 	%r56, %r55, %r16;
	sub.s32 	%r57, %r54, %r56;
	add.s32 	%r58, %r55, %r1;
	st.local.v2.u32 	[%rd2], {%r58, %r57};
	{ // callseq 2, 0
	.param .b64 param0;
	st.param.b64 	[param0], %rd6;
	.param .b64 param1;
	st.param.b64 	[param1], %rd4;
	.param .b32 retval0;
	call.uni (retval0), 
	vprintf, 
	(
	param0, 
	param1
	);
	ld.param.b32 	%r59, [retval0];
	} // callseq 2
	mul.lo.s32 	%r61, %r58, %r3;
	add.s32 	%r62, %r61, %r57;
	mul.wide.s32 	%rd20, %r62, 4;
	add.s64 	%rd21, %rd1, %rd20;
	ld.global.u32 	%r63, [%rd21];
	add.s32 	%r64, %r61, %r16;
	mul.wide.s32 	%rd22, %r64, 4;
	add.s64 	%rd23, %rd1, %rd22;
	atom.global.add.u32 	%r65, [%rd23], %r63;
	add.s32 	%r66, %r57, %r4;
	mul.wide.s32 	%rd24, %r66, 4;
	add.s64 	%rd25, %rd1, %rd24;
	atom.global.add.u32 	%r67, [%rd25], %r63;
	div.s32 	%r68, %r124, %r16;
	mul.lo.s32 	%r69, %r68, %r16;
	sub.s32 	%r70, %r124, %r69;
	add.s32 	%r71, %r68, %r1;
	st.local.v2.u32 	[%rd2], {%r71, %r70};
	{ // callseq 3, 0
	.param .b64 param0;
	st.param.b64 	[param0], %rd6;
	.param .b64 param1;
	st.param.b64 	[param1], %rd4;
	.param .b32 retval0;
	call.uni (retval0), 
	vprintf, 
	(
	param0, 
	param1
	);
	ld.param.b32 	%r72, [retval0];
	} // callseq 3
	mul.lo.s32 	%r74, %r71, %r3;
	add.s32 	%r75, %r74, %r70;
	mul.wide.s32 	%rd26, %r75, 4;
	add.s64 	%rd27, %rd1, %rd26;
	ld.global.u32 	%r76, [%rd27];
	add.s32 	%r77, %r74, %r16;
	mul.wide.s32 	%rd28, %r77, 4;
	add.s64 	%rd29, %rd1, %rd28;
	atom.global.add.u32 	%r78, [%rd29], %r76;
	add.s32 	%r79, %r70, %r4;
	mul.wide.s32 	%rd30, %r79, 4;
	add.s64 	%rd31, %rd1, %rd30;
	atom.global.add.u32 	%r80, [%rd31], %r76;
	add.s32 	%r125, %r125, 4;
	add.s32 	%r124, %r124, 4;
	setp.ne.s32 	%p5, %r125, 0;
	@%p5 bra 	$L__BB0_3;
$L__BB0_4:
	setp.eq.s32 	%p6, %r5, 0;
	@%p6 bra 	$L__BB0_9;
	setp.eq.s32 	%p7, %r5, 1;
	@%p7 bra 	$L__BB0_7;
	add.s32 	%r81, %r127, %r2;
	div.s32 	%r82, %r81, %r16;
	mul.lo.s32 	%r83, %r82, %r16;
	sub.s32 	%r84, %r81, %r83;
	add.s32 	%r85, %r82, %r1;
	st.local.v2.u32 	[%rd2], {%r85, %r84};
	mov.u64 	%rd32, $str;
	cvta.global.u64 	%rd33, %rd32;
	add.u64 	%rd34, %SP, 0;
	{ // callseq 4, 0
	.param .b64 param0;
	st.param.b64 	[param0], %rd33;
	.param .b64 param1;
	st.param.b64 	[param1], %rd34;
	.param .b32 retval0;
	call.uni (retval0), 
	vprintf, 
	(
	param0, 
	param1
	);
	ld.param.b32 	%r86, [retval0];
	} // callseq 4
	mul.lo.s32 	%r88, %r85, %r3;
	add.s32 	%r89, %r88, %r84;
	mul.wide.s32 	%rd35, %r89, 4;
	add.s64 	%rd36, %rd1, %rd35;
	ld.global.u32 	%r90, [%rd36];
	add.s32 	%r91, %r88, %r16;
	mul.wide.s32 	%rd37, %r91, 4;
	add.s64 	%rd38, %rd1, %rd37;
	atom.global.add.u32 	%r92, [%rd38], %r90;
	add.s32 	%r93, %r84, %r4;
	mul.wide.s32 	%rd39, %r93, 4;
	add.s64 	%rd40, %rd1, %rd39;
	atom.global.add.u32 	%r94, [%rd40], %r90;
	add.s32 	%r95, %r81, 1;
	div.s32 	%r96, %r95, %r16;
	mul.lo.s32 	%r97, %r96, %r16;
	sub.s32 	%r98, %r95, %r97;
	add.s32 	%r99, %r96, %r1;
	st.local.v2.u32 	[%rd2], {%r99, %r98};
	{ // callseq 5, 0
	.param .b64 param0;
	st.param.b64 	[param0], %rd33;
	.param .b64 param1;
	st.param.b64 	[param1], %rd34;
	.param .b32 retval0;
	call.uni (retval0), 
	vprintf, 
	(
	param0, 
	param1
	);
	ld.param.b32 	%r100, [retval0];
	} // callseq 5
	mul.lo.s32 	%r102, %r99, %r3;
	add.s32 	%r103, %r102, %r98;
	mul.wide.s32 	%rd41, %r103, 4;
	add.s64 	%rd42, %rd1, %rd41;
	ld.global.u32 	%r104, [%rd42];
	add.s32 	%r105, %r102, %r16;
	mul.wide.s32 	%rd43, %r105, 4;
	add.s64 	%rd44, %rd1, %rd43;
	atom.global.add.u32 	%r106, [%rd44], %r104;
	add.s32 	%r107, %r98, %r4;
	mul.wide.s32 	%rd45, %r107, 4;
	add.s64 	%rd46, %rd1, %rd45;
	atom.global.add.u32 	%r108, [%rd46], %r104;
	add.s32 	%r127, %r127, 2;
$L__BB0_7:
	and.b32  	%r109, %r17, 1;
	setp.eq.b32 	%p8, %r109, 1;
	not.pred 	%p9, %p8;
	@%p9 bra 	$L__BB0_9;
	add.s32 	%r110, %r127, %r2;
	div.s32 	%r111, %r110, %r16;
	mul.lo.s32 	%r112, %r111, %r16;
	sub.s32 	%r113, %r110, %r112;
	add.s32 	%r114, %r111, %r1;
	st.local.v2.u32 	[%rd2], {%r114, %r113};
	mov.u64 	%rd47, $str;
	cvta.global.u64 	%rd48, %rd47;
	add.u64 	%rd49, %SP, 0;
	{ // callseq 6, 0
	.param .b64 param0;
	st.param.b64 	[param0], %rd48;
	.param .b64 param1;
	st.param.b64 	[param1], %rd49;
	.param .b32 retval0;
	call.uni (retval0), 
	vprintf, 
	(
	param0, 
	param1
	);
	ld.param.b32 	%r115, [retval0];
	} // callseq 6
	mul.lo.s32 	%r117, %r114, %r3;
	add.s32 	%r118, %r117, %r113;
	mul.wide.s32 	%rd50, %r118, 4;
	add.s64 	%rd51, %rd1, %rd50;
	ld.global.u32 	%r119, [%rd51];
	add.s32 	%r120, %r117, %r16;
	mul.wide.s32 	%rd52, %r120, 4;
	add.s64 	%rd53, %rd1, %rd52;
	atom.global.add.u32 	%r121, [%rd53], %r119;
	add.s32 	%r122, %r113, %r4;
	mul.wide.s32 	%rd54, %r122, 4;
	add.s64 	%rd55, %rd1, %rd54;
	atom.global.add.u32 	%r123, [%rd55], %r119;
$L__BB0_9:
	ret;

}


// ===== COMPILED SASS (sm_100) =====

	.target	sm_100

	.elftype	@"ET_EXEC"


//--------------------- .note.nv.tkinfo           --------------------------
	.section	.note.nv.tkinfo,"",@"SHT_NOTE"
	.sectionflags	@"SHF_NOTE_NV_TKINFO"
	.tkinfo
        /*0018*/ 	.word	0x00000002
        /*0030*/ 	.string	""
        /*0030*/ 	.string	"ptxas"
        /*0030*/ 	.string	"Cuda compilation tools, release 13.0, V13.0.88"
        /*0030*/ 	.string	"Build cuda_13.0.r13.0/compiler.36424714_0"
        /*0030*/ 	.string	"-arch sm_100 -m 64 "



//--------------------- .note.nv.cuinfo           --------------------------
	.section	.note.nv.cuinfo,"",@"SHT_NOTE"
	.sectionflags	@"SHF_NOTE_NV_CUINFO"
        /*0018*/ 	.short	0x0002
        /*001a*/ 	.short	0x0064
        /*001c*/ 	.short	0x0082
	.zero		2


//--------------------- .nv.info                  --------------------------
	.section	.nv.info,"",@"SHT_CUDA_INFO"
	.align	4


	//----- nvinfo : EIATTR_REGCOUNT
	.align		4
        /*0000*/ 	.byte	0x04, 0x2f
        /*0002*/ 	.short	(.L_2 - .L_1)
	.align		4
.L_1:
        /*0004*/ 	.word	index@(_Z8sumRandCPiiii)
        /*0008*/ 	.word	0x0000001e


	//----- nvinfo : EIATTR_FRAME_SIZE
	.align		4
.L_2:
        /*000c*/ 	.byte	0x04, 0x11
        /*000e*/ 	.short	(.L_4 - .L_3)
	.align		4
.L_3:
        /*0010*/ 	.word	index@(_Z8sumRandCPiiii)
        /*0014*/ 	.word	0x00000008


	//----- nvinfo : EIATTR_MIN_STACK_SIZE
	.align		4
.L_4:
        /*0018*/ 	.byte	0x04, 0x12
        /*001a*/ 	.short	(.L_6 - .L_5)
	.align		4
.L_5:
        /*001c*/ 	.word	index@(_Z8sumRandCPiiii)
        /*0020*/ 	.word	0x00000008
.L_6:


//--------------------- .nv.compat                --------------------------
	.section	.nv.compat,"",@"SHT_CUDA_COMPAT_INFO"
	.align	4
        /*0000*/ 	.byte	0x02, 0x09, 0x00, 0x00, 0x02, 0x02, 0x01, 0x00, 0x02, 0x05, 0x05, 0x00, 0x03, 0x07, 0x01, 0x01
        /*0010*/ 	.byte	0x02, 0x03, 0x00, 0x00, 0x02, 0x06, 0x01, 0x00, 0x04, 0x0b, 0x08, 0x00, 0x09, 0x00, 0x00, 0x00
        /*0020*/ 	.byte	0x00, 0x00, 0x00, 0x00


//--------------------- .nv.info._Z8sumRandCPiiii --------------------------
	.section	.nv.info._Z8sumRandCPiiii,"",@"SHT_CUDA_INFO"
	.sectionflags	@""
	.align	4


	//----- nvinfo : EIATTR_CUDA_API_VERSION
	.align		4
        /*0000*/ 	.byte	0x04, 0x37
        /*0002*/ 	.short	(.L_8 - .L_7)
.L_7:
        /*0004*/ 	.word	0x00000082


	//----- nvinfo : EIATTR_KPARAM_INFO
	.align		4
.L_8:
        /*0008*/ 	.byte	0x04, 0x17
        /*000a*/ 	.short	(.L_10 - .L_9)
.L_9:
        /*000c*/ 	.word	0x00000000
        /*0010*/ 	.short	0x0003
        /*0012*/ 	.short	0x0010
        /*0014*/ 	.byte	0x00, 0xf0, 0x11, 0x00


	//----- nvinfo : EIATTR_KPARAM_INFO
	.align		4
.L_10:
        /*0018*/ 	.byte	0x04, 0x17
        /*001a*/ 	.short	(.L_12 - .L_11)
.L_11:
        /*001c*/ 	.word	0x00000000
        /*0020*/ 	.short	0x0002
        /*0022*/ 	.short	0x000c
        /*0024*/ 	.byte	0x00, 0xf0, 0x11, 0x00


	//----- nvinfo : EIATTR_KPARAM_INFO
	.align		4
.L_12:
        /*0028*/ 	.byte	0x04, 0x17
        /*002a*/ 	.short	(.L_14 - .L_13)
.L_13:
        /*002c*/ 	.word	0x00000000
        /*0030*/ 	.short	0x0001
        /*0032*/ 	.short	0x0008
        /*0034*/ 	.byte	0x00, 0xf0, 0x11, 0x00


	//----- nvinfo : EIATTR_KPARAM_INFO
	.align		4
.L_14:
        /*0038*/ 	.byte	0x04, 0x17
        /*003a*/ 	.short	(.L_16 - .L_15)
.L_15:
        /*003c*/ 	.word	0x00000000
        /*0040*/ 	.short	0x0000
        /*0042*/ 	.short	0x0000
        /*0044*/ 	.byte	0x00, 0xf5, 0x21, 0x00


	//----- nvinfo : EIATTR_SPARSE_MMA_MASK
	.align		4
.L_16:
        /*0048*/ 	.byte	0x03, 0x50
        /*004a*/ 	.short	0x0000


	//----- nvinfo : EIATTR_MAXREG_COUNT
	.align		4
        /*004c*/ 	.byte	0x03, 0x1b
        /*004e*/ 	.short	0x00ff


	//----- nvinfo : EIATTR_EXTERNS
	.align		4
        /*0050*/ 	.byte	0x04, 0x0f
        /*0052*/ 	.short	(.L_18 - .L_17)


	//   ....[0]....
	.align		4
.L_17:
        /*0054*/ 	.word	index@(vprintf)


	//----- nvinfo : EIATTR_MERCURY_ISA_VERSION
	.align		4
.L_18:
        /*0058*/ 	.byte	0x03, 0x5f
        /*005a*/ 	.short	0x0101


	//----- nvinfo : EIATTR_VRC_CTA_INIT_COUNT
	.align		4
        /*005c*/ 	.byte	0x02, 0x4a
	.zero		1
	.zero		1


	//----- nvinfo : EIATTR_SYSCALL_OFFSETS
	.align		4
        /*0060*/ 	.byte	0x04, 0x46
        /*0062*/ 	.short	(.L_20 - .L_19)


	//   ....[0]....
.L_19:
        /*0064*/ 	.word	0x000005e0


	//   ....[1]....
        /*0068*/ 	.word	0x000008f0


	//   ....[2]....
        /*006c*/ 	.word	0x00000c00


	//   ....[3]....
        /*0070*/ 	.word	0x00000f00


	//   ....[4]....
        /*0074*/ 	.word	0x000012c0


	//   ....[5]....
        /*0078*/ 	.word	0x000015d0


	//   ....[6]....
        /*007c*/ 	.word	0x00001950


	//----- nvinfo : EIATTR_EXIT_INSTR_OFFSETS
	.align		4
.L_20:
        /*0080*/ 	.byte	0x04, 0x1c
        /*0082*/ 	.short	(.L_22 - .L_21)


	//   ....[0]....
.L_21:
        /*0084*/ 	.word	0x00000290


	//   ....[1]....
        /*0088*/ 	.word	0x00001040


	//   ....[2]....
        /*008c*/ 	.word	0x000016e0


	//   ....[3]....
        /*0090*/ 	.word	0x00001a10


	//----- nvinfo : EIATTR_CRS_STACK_SIZE
	.align		4
.L_22:
        /*0094*/ 	.byte	0x04, 0x1e
        /*0096*/ 	.short	(.L_24 - .L_23)
.L_23:
        /*0098*/ 	.word	0x00000000


	//----- nvinfo : EIATTR_CBANK_PARAM_SIZE
	.align		4
.L_24:
        /*009c*/ 	.byte	0x03, 0x19
        /*009e*/ 	.short	0x0014


	//----- nvinfo : EIATTR_PARAM_CBANK
	.align		4
        /*00a0*/ 	.byte	0x04, 0x0a
        /*00a2*/ 	.short	(.L_26 - .L_25)
	.align		4
.L_25:
        /*00a4*/ 	.word	index@(.nv.constant0._Z8sumRandCPiiii)
        /*00a8*/ 	.short	0x0380
        /*00aa*/ 	.short	0x0014


	//----- nvinfo : EIATTR_SW_WAR
	.align		4
.L_26:
        /*00ac*/ 	.byte	0x04, 0x36
        /*00ae*/ 	.short	(.L_28 - .L_27)
.L_27:
        /*00b0*/ 	.word	0x00000008
.L_28:


//--------------------- .nv.callgraph             --------------------------
	.section	.nv.callgraph,"",@"SHT_CUDA_CALLGRAPH"
	.align	4
	.sectionentsize	8
	.align		4
        /*0000*/ 	.word	0x00000000
	.align		4
        /*0004*/ 	.word	0xffffffff
	.align		4
        /*0008*/ 	.word	index@(_Z8sumRandCPiiii)
	.align		4
        /*000c*/ 	.word	index@(vprintf)
	.align		4
        /*0010*/ 	.word	0x00000000
	.align		4
        /*0014*/ 	.word	0xfffffffe
	.align		4
        /*0018*/ 	.word	0x00000000
	.align		4
        /*001c*/ 	.word	0xfffffffd
	.align		4
        /*0020*/ 	.word	0x00000000
	.align		4
        /*0024*/ 	.word	0xfffffffc


//--------------------- .nv.constant4             --------------------------
	.section	.nv.constant4,"a",@progbits
	.align	8
	.align		8
.nv.constant4:
        /*0000*/ 	.dword	vprintf
	.align		8
        /*0008*/ 	.dword	$str


//--------------------- .text._Z8sumRandCPiiii    --------------------------
	.section	.text._Z8sumRandCPiiii,"ax",@progbits
	.align	128
        .global         _Z8sumRandCPiiii
        .type           _Z8sumRandCPiiii,@function
        .size           _Z8sumRandCPiiii,(.L_x_11 - _Z8sumRandCPiiii)
        .other          _Z8sumRandCPiiii,@"STO_CUDA_ENTRY STV_DEFAULT"
_Z8sumRandCPiiii:
.text._Z8sumRandCPiiii:
[----:B------:R-:W0:Y:S01]  /*0000*/  LDC R1, c[0x0][0x37c] ;  /* 0x0000df00ff017b82 */ /* 0x000e220000000800 */
[----:B------:R-:W1:Y:S01]  /*0010*/  LDCU UR4, c[0x0][0x38c] ;  /* 0x00007180ff0477ac */ /* 0x000e620008000800 */
[----:B------:R-:W2:Y:S06]  /*0020*/  S2R R8, SR_TID.X ;  /* 0x0000000000087919 */ /* 0x000eac0000002100 */
[----:B------:R-:W3:Y:S01]  /*0030*/  LDC R0, c[0x0][0x390] ;  /* 0x0000e400ff007b82 */ /* 0x000ee20000000800 */
[----:B0-----:R-:W-:Y:S01]  /*0040*/  VIADD R1, R1, 0xfffffff8 ;  /* 0xfffffff801017836 */ /* 0x001fe20000000000 */
[----:B------:R-:W0:Y:S06]  /*0050*/  LDCU UR5, c[0x0][0x2fc] ;  /* 0x00005f80ff0577ac */ /* 0x000e2c0008000800 */
[----:B------:R-:W2:Y:S01]  /*0060*/  LDC R5, c[0x0][0x360] ;  /* 0x0000d800ff057b82 */ /* 0x000ea20000000800 */
[----:B-1----:R-:W-:-:S07]  /*0070*/  IMAD.U32 R4, RZ, RZ, UR4 ;  /* 0x00000004ff047e24 */ /* 0x002fce000f8e00ff */
[----:B------:R-:W2:Y:S01]  /*0080*/  S2UR UR4, SR_CTAID.X ;  /* 0x00000000000479c3 */ /* 0x000ea20000002500 */
[----:B------:R-:W-:-:S04]  /*0090*/  IABS R7, R4 ;  /* 0x0000000400077213 */ /* 0x000fc80000000000 */
[----:B------:R-:W1:Y:S08]  /*00a0*/  I2F.RP R6, R7 ;  /* 0x0000000700067306 */ /* 0x000e700000209400 */
[----:B-1----:R-:W1:Y:S01]  /*00b0*/  MUFU.RCP R6, R6 ;  /* 0x0000000600067308 */ /* 0x002e620000001000 */
[----:B--2---:R-:W-:Y:S01]  /*00c0*/  IMAD R5, R5, UR4, R8 ;  /* 0x0000000405057c24 */ /* 0x004fe2000f8e0208 */
[----:B------:R-:W2:Y:S03]  /*00d0*/  LDCU UR4, c[0x0][0x2f8] ;  /* 0x00005f00ff0477ac */ /* 0x000ea60008000800 */
[----:B---3--:R-:W-:Y:S01]  /*00e0*/  IMAD R5, R5, R0, RZ ;  /* 0x0000000005057224 */ /* 0x008fe200078e02ff */
[----:B-1----:R-:W-:-:S04]  /*00f0*/  IADD3 R2, PT, PT, R6, 0xffffffe, RZ ;  /* 0x0ffffffe06027810 */ /* 0x002fc80007ffe0ff */
[----:B------:R-:W-:Y:S01]  /*0100*/  IABS R6, R5 ;  /* 0x0000000500067213 */ /* 0x000fe20000000000 */
[----:B------:R1:W3:Y:S02]  /*0110*/  F2I.FTZ.U32.TRUNC.NTZ R3, R2 ;  /* 0x0000000200037305 */ /* 0x0002e4000021f000 */
[----:B-1----:R-:W-:Y:S02]  /*0120*/  HFMA2 R2, -RZ, RZ, 0, 0 ;  /* 0x00000000ff027431 */ /* 0x002fe400000001ff */
[----:B---3--:R-:W-:-:S04]  /*0130*/  IMAD.MOV R9, RZ, RZ, -R3 ;  /* 0x000000ffff097224 */ /* 0x008fc800078e0a03 */
[----:B------:R-:W-:-:S04]  /*0140*/  IMAD.MOV.U32 R8, RZ, RZ, R9 ;  /* 0x000000ffff087224 */ /* 0x000fc800078e0009 */
[----:B------:R-:W-:-:S04]  /*0150*/  IMAD R9, R8, R7, RZ ;  /* 0x0000000708097224 */ /* 0x000fc800078e02ff */
[----:B------:R-:W-:-:S06]  /*0160*/  IMAD.HI.U32 R3, R3, R9, R2 ;  /* 0x0000000903037227 */ /* 0x000fcc00078e0002 */
[----:B------:R-:W-:Y:S02]  /*0170*/  IMAD.HI.U32 R22, R3, R6, RZ ;  /* 0x0000000603167227 */ /* 0x000fe400078e00ff */
[----:B------:R-:W1:Y:S02]  /*0180*/  LDC R3, c[0x0][0x388] ;  /* 0x0000e200ff037b82 */ /* 0x000e640000000800 */
[----:B------:R-:W-:-:S04]  /*0190*/  IMAD.MOV R2, RZ, RZ, -R22 ;  /* 0x000000ffff027224 */ /* 0x000fc800078e0a16 */
[----:B------:R-:W-:-:S05]  /*01a0*/  IMAD R2, R7, R2, R6 ;  /* 0x0000000207027224 */ /* 0x000fca00078e0206 */
[----:B------:R-:W-:-:S13]  /*01b0*/  ISETP.GT.U32.AND P1, PT, R7, R2, PT ;  /* 0x000000020700720c */ /* 0x000fda0003f24070 */
[----:B------:R-:W-:Y:S01]  /*01c0*/  @!P1 IMAD.IADD R2, R2, 0x1, -R7 ;  /* 0x0000000102029824 */ /* 0x000fe200078e0a07 */
[----:B------:R-:W-:Y:S02]  /*01d0*/  @!P1 IADD3 R22, PT, PT, R22, 0x1, RZ ;  /* 0x0000000116169810 */ /* 0x000fe40007ffe0ff */
[----:B------:R-:W-:Y:S02]  /*01e0*/  ISETP.NE.AND P1, PT, R4, RZ, PT ;  /* 0x000000ff0400720c */ /* 0x000fe40003f25270 */
[----:B------:R-:W-:Y:S02]  /*01f0*/  ISETP.GE.U32.AND P0, PT, R2, R7, PT ;  /* 0x000000070200720c */ /* 0x000fe40003f06070 */
[----:B------:R-:W-:-:S04]  /*0200*/  LOP3.LUT R2, R5, R4, RZ, 0x3c, !PT ;  /* 0x0000000405027212 */ /* 0x000fc800078e3cff */
[----:B------:R-:W-:-:S07]  /*0210*/  ISETP.GE.AND P2, PT, R2, RZ, PT ;  /* 0x000000ff0200720c */ /* 0x000fce0003f46270 */
[----:B------:R-:W-:Y:S01]  /*0220*/  @P0 VIADD R22, R22, 0x1 ;  /* 0x0000000116160836 */ /* 0x000fe20000000000 */
[----:B------:R-:W-:-:S05]  /*0230*/  ISETP.GE.AND P0, PT, R0, 0x1, PT ;  /* 0x000000010000780c */ /* 0x000fca0003f06270 */
[----:B------:R-:W-:Y:S01]  /*0240*/  @!P2 IMAD.MOV R22, RZ, RZ, -R22 ;  /* 0x000000ffff16a224 */ /* 0x000fe200078e0a16 */
[----:B------:R-:W-:Y:S02]  /*0250*/  @!P1 LOP3.LUT R22, RZ, R4, RZ, 0x33, !PT ;  /* 0x00000004ff169212 */ /* 0x000fe400078e33ff */
[----:B--2---:R-:W-:Y:S02]  /*0260*/  IADD3 R16, P1, PT, R1, UR4, RZ ;  /* 0x0000000401107c10 */ /* 0x004fe4000ff3e0ff */
[----:B-1----:R-:W-:Y:S02]  /*0270*/  ISETP.GE.OR P0, PT, R22, R3, !P0 ;  /* 0x000000031600720c */ /* 0x002fe40004706670 */
[----:B0-----:R-:W-:-:S11]  /*0280*/  IADD3.X R2, PT, PT, RZ, UR5, RZ, P1, !PT ;  /* 0x00000005ff027c10 */ /* 0x001fd60008ffe4ff */
[----:B------:R-:W-:Y:S05]  /*0290*/  @P0 EXIT ;  /* 0x000000000000094d */ /* 0x000fea0003800000 */
[----:B------:R-:W-:Y:S01]  /*02a0*/  ISETP.GE.U32.AND P0, PT, R0, 0x4, PT ;  /* 0x000000040000780c */ /* 0x000fe20003f06070 */
[----:B------:R-:W-:Y:S01]  /*02b0*/  IMAD.MOV R17, RZ, RZ, -R22 ;  /* 0x000000ffff117224 */ /* 0x000fe200078e0a16 */
[----:B------:R-:W0:Y:S01]  /*02c0*/  LDCU.64 UR36, c[0x0][0x358] ;  /* 0x00006b00ff2477ac */ /* 0x000e220008000a00 */
[C---:B------:R-:W-:Y:S01]  /*02d0*/  IMAD R24, R4.reuse, R3, R3 ;  /* 0x0000000304187224 */ /* 0x040fe200078e0203 */
[C---:B------:R-:W-:Y:S01]  /*02e0*/  IADD3 R23, PT, PT, R4.reuse, 0x1, RZ ;  /* 0x0000000104177810 */ /* 0x040fe20007ffe0ff */
[----:B------:R-:W-:Y:S02]  /*02f0*/  IMAD R17, R4, R17, R5 ;  /* 0x0000001104117224 */ /* 0x000fe400078e0205 */
[----:B------:R-:W-:-:S06]  /*0300*/  IMAD.MOV.U32 R26, RZ, RZ, RZ ;  /* 0x000000ffff1a7224 */ /* 0x000fcc00078e00ff */
[----:B------:R-:W-:Y:S05]  /*0310*/  @!P0 BRA `(.L_x_0) ;  /* 0x0000000c003c8947 */ /* 0x000fea0003800000 */
[----:B------:R-:W-:Y:S01]  /*0320*/  LOP3.LUT R26, R0, 0x7ffffffc, RZ, 0xc0, !PT ;  /* 0x7ffffffc001a7812 */ /* 0x000fe200078ec0ff */
[----:B------:R-:W-:Y:S01]  /*0330*/  BSSY B6, `(.L_x_0) ;  /* 0x00000cd000067945 */ /* 0x000fe20003800000 */
[----:B------:R-:W-:Y:S01]  /*0340*/  VIADD R25, R17, 0x3 ;  /* 0x0000000311197836 */ /* 0x000fe20000000000 */
[----:B------:R-:W1:Y:S02]  /*0350*/  LDCU UR38, c[0x0][0x38c] ;  /* 0x00007180ff2677ac */ /* 0x000e640008000800 */
[----:B------:R-:W-:-:S07]  /*0360*/  IMAD.MOV R27, RZ, RZ, -R26 ;  /* 0x000000ffff1b7224 */ /* 0x000fce00078e0a1a */
.L_x_5:
[----:B--2---:R-:W2:Y:S01]  /*0370*/  LDC R19, c[0x0][0x38c] ;  /* 0x0000e300ff137b82 */ /* 0x004ea20000000800 */
[----:B------:R-:W-:Y:S01]  /*0380*/  VIADD R6, R25, 0xfffffffd ;  /* 0xfffffffd19067836 */ /* 0x000fe20000000000 */
[----:B------:R-:W-:Y:S01]  /*0390*/  MOV R4, RZ ;  /* 0x000000ff00047202 */ /* 0x000fe20000000f00 */
[----:B------:R-:W-:Y:S05]  /*03a0*/  YIELD ;  /* 0x0000000000007946 */ /* 0x000fea0003800000 */
[----:B------:R-:W-:Y:S01]  /*03b0*/  IABS R7, R6 ;  /* 0x0000000600077213 */ /* 0x000fe20000000000 */
[----:B------:R-:W3:Y:S01]  /*03c0*/  LDCU.64 UR4, c[0x4][0x8] ;  /* 0x01000100ff0477ac */ /* 0x000ee20008000a00 */
[----:B--2---:R-:W-:-:S04]  /*03d0*/  IABS R8, R19 ;  /* 0x0000001300087213 */ /* 0x004fc80000000000 */
[----:B------:R-:W2:Y:S08]  /*03e0*/  I2F.RP R0, R8 ;  /* 0x0000000800007306 */ /* 0x000eb00000209400 */
[----:B--2---:R-:W2:Y:S02]  /*03f0*/  MUFU.RCP R0, R0 ;  /* 0x0000000000007308 */ /* 0x004ea40000001000 */
[----:B--2---:R-:W-:-:S06]  /*0400*/  IADD3 R5, PT, PT, R0, 0xffffffe, RZ ;  /* 0x0ffffffe00057810 */ /* 0x004fcc0007ffe0ff */
[----:B------:R-:W2:Y:S02]  /*0410*/  F2I.FTZ.U32.TRUNC.NTZ R5, R5 ;  /* 0x0000000500057305 */ /* 0x000ea4000021f000 */
[----:B--2---:R-:W-:-:S04]  /*0420*/  IMAD.MOV R3, RZ, RZ, -R5 ;  /* 0x000000ffff037224 */ /* 0x004fc800078e0a05 */
[----:B------:R-:W-:-:S04]  /*0430*/  IMAD R3, R3, R8, RZ ;  /* 0x0000000803037224 */ /* 0x000fc800078e02ff */
[----:B------:R-:W-:Y:S01]  /*0440*/  IMAD.HI.U32 R4, R5, R3, R4 ;  /* 0x0000000305047227 */ /* 0x000fe200078e0004 */
[----:B---3--:R-:W-:-:S03]  /*0450*/  MOV R5, UR5 ;  /* 0x0000000500057c02 */ /* 0x008fc60008000f00 */
[----:B------:R-:W-:Y:S01]  /*0460*/  IMAD.MOV.U32 R3, RZ, RZ, R7 ;  /* 0x000000ffff037224 */ /* 0x000fe200078e0007 */
[----:B------:R-:W-:-:S03]  /*0470*/  MOV R7, R2 ;  /* 0x0000000200077202 */ /* 0x000fc60000000f00 */
[----:B------:R-:W-:-:S05]  /*0480*/  IMAD.HI.U32 R0, R4, R3, RZ ;  /* 0x0000000304007227 */ /* 0x000fca00078e00ff */
[----:B------:R-:W-:-:S05]  /*0490*/  IADD3 R4, PT, PT, -R0, RZ, RZ ;  /* 0x000000ff00047210 */ /* 0x000fca0007ffe1ff */
[----:B------:R-:W-:-:S05]  /*04a0*/  IMAD R3, R8, R4, R3 ;  /* 0x0000000408037224 */ /* 0x000fca00078e0203 */
[----:B------:R-:W-:-:S13]  /*04b0*/  ISETP.GT.U32.AND P2, PT, R8, R3, PT ;  /* 0x000000030800720c */ /* 0x000fda0003f44070 */
[----:B------:R-:W-:Y:S01]  /*04c0*/  @!P2 IMAD.IADD R3, R3, 0x1, -R8 ;  /* 0x000000010303a824 */ /* 0x000fe200078e0a08 */
[----:B------:R-:W-:Y:S02]  /*04d0*/  @!P2 IADD3 R0, PT, PT, R0, 0x1, RZ ;  /* 0x000000010000a810 */ /* 0x000fe40007ffe0ff */
[----:B------:R-:W-:Y:S02]  /*04e0*/  ISETP.NE.AND P2, PT, R19, RZ, PT ;  /* 0x000000ff1300720c */ /* 0x000fe40003f45270 */
[----:B------:R-:W-:Y:S02]  /*04f0*/  ISETP.GE.U32.AND P1, PT, R3, R8, PT ;  /* 0x000000080300720c */ /* 0x000fe40003f26070 */
[----:B------:R-:W-:Y:S02]  /*0500*/  LOP3.LUT R3, R6, R19, RZ, 0x3c, !PT ;  /* 0x0000001306037212 */ /* 0x000fe400078e3cff */
[----:B------:R-:W-:Y:S02]  /*0510*/  MOV R8, 0x0 ;  /* 0x0000000000087802 */ /* 0x000fe40000000f00 */
[----:B------:R-:W-:-:S04]  /*0520*/  ISETP.GE.AND P0, PT, R3, RZ, PT ;  /* 0x000000ff0300720c */ /* 0x000fc80003f06270 */
[----:B------:R-:W2:Y:S03]  /*0530*/  LDC.64 R8, c[0x4][R8] ;  /* 0x0100000008087b82 */ /* 0x000ea60000000a00 */
[----:B------:R-:W-:-:S06]  /*0540*/  @P1 VIADD R0, R0, 0x1 ;  /* 0x0000000100001836 */ /* 0x000fcc0000000000 */
[----:B------:R-:W-:Y:S02]  /*0550*/  @!P0 IADD3 R0, PT, PT, -R0, RZ, RZ ;  /* 0x000000ff00008210 */ /* 0x000fe40007ffe1ff */
[----:B------:R-:W-:-:S04]  /*0560*/  @!P2 LOP3.LUT R0, RZ, R19, RZ, 0x33, !PT ;  /* 0x00000013ff00a212 */ /* 0x000fc800078e33ff */
[----:B------:R-:W-:Y:S01]  /*0570*/  IADD3 R18, PT, PT, R22, R0, RZ ;  /* 0x0000000016127210 */ /* 0x000fe20007ffe0ff */
[----:B------:R-:W-:-:S04]  /*0580*/  IMAD.MOV R4, RZ, RZ, -R0 ;  /* 0x000000ffff047224 */ /* 0x000fc800078e0a00 */
[----:B------:R-:W-:Y:S02]  /*0590*/  IMAD R19, R19, R4, R6 ;  /* 0x0000000413137224 */ /* 0x000fe400078e0206 */
[----:B------:R-:W-:Y:S02]  /*05a0*/  IMAD.U32 R4, RZ, RZ, UR4 ;  /* 0x00000004ff047e24 */ /* 0x000fe4000f8e00ff */
[----:B------:R-:W-:Y:S01]  /*05b0*/  IMAD.MOV.U32 R6, RZ, RZ, R16 ;  /* 0x000000ffff067224 */ /* 0x000fe200078e0010 */
[----:B------:R3:W-:Y:S06]  /*05c0*/  STL.64 [R1], R18 ;  /* 0x0000001201007387 */ /* 0x0007ec0000100a00 */
[----:B------:R-:W-:-:S07]  /*05d0*/  LEPC R20, `(.L_x_1) ;  /* 0x000000001014794e */ /* 0x000fce0000000000 */
[----:B0123--:R-:W-:Y:S05]  /*05e0*/  CALL.ABS.NOINC R8 ;  /* 0x0000000008007343 */ /* 0x00ffea0003c00000 */
.L_x_1:
[----:B------:R-:W0:Y:S01]  /*05f0*/  LDC.64 R4, c[0x0][0x380] ;  /* 0x0000e000ff047b82 */ /* 0x000e220000000a00 */
[----:B------:R-:W-:-:S07]  /*0600*/  IMAD R9, R18, R23, R19 ;  /* 0x0000001712097224 */ /* 0x000fce00078e0213 */
[----:B------:R-:W1:Y:S01]  /*0610*/  LDC R0, c[0x0][0x38c] ;  /* 0x0000e300ff007b82 */ /* 0x000e620000000800 */
[----:B------:R-:W-:Y:S01]  /*0620*/  IMAD.IADD R11, R19, 0x1, R24 ;  /* 0x00000001130b7824 */ /* 0x000fe200078e0218 */
[----:B------:R-:W-:Y:S01]  /*0630*/  IADD3 R15, PT, PT, R25, -0x2, RZ ;  /* 0xfffffffe190f7810 */ /* 0x000fe20007ffe0ff */
[----:B------:R-:W2:Y:S01]  /*0640*/  LDCU.64 UR4, c[0x4][0x8] ;  /* 0x01000100ff0477ac */ /* 0x000ea20008000a00 */
[----:B0-----:R-:W-:-:S06]  /*0650*/  IMAD.WIDE R8, R9, 0x4, R4 ;  /* 0x0000000409087825 */ /* 0x001fcc00078e0204 */
[----:B------:R0:W3:Y:S01]  /*0660*/  LDG.E R9, desc[UR36][R8.64] ;  /* 0x0000002408097981 */ /* 0x0000e2000c1e1900 */
[----:B------:R-:W-:Y:S01]  /*0670*/  IMAD.WIDE R10, R11, 0x4, R4 ;  /* 0x000000040b0a7825 */ /* 0x000fe200078e0204 */
[----:B-1----:R-:W-:-:S03]  /*0680*/  IABS R13, R0 ;  /* 0x00000000000d7213 */ /* 0x002fc60000000000 */
[----:B------:R-:W-:Y:S01]  /*0690*/  IMAD R7, R18, R23, R0 ;  /* 0x0000001712077224 */ /* 0x000fe200078e0200 */
[----:B------:R-:W1:Y:S03]  /*06a0*/  I2F.RP R3, R13 ;  /* 0x0000000d00037306 */ /* 0x000e660000209400 */
[----:B------:R-:W-:-:S05]  /*06b0*/  IMAD.WIDE R6, R7, 0x4, R4 ;  /* 0x0000000407067825 */ /* 0x000fca00078e0204 */
[----:B-1----:R-:W0:Y:S02]  /*06c0*/  MUFU.RCP R3, R3 ;  /* 0x0000000300037308 */ /* 0x002e240000001000 */
[----:B0-----:R-:W-:-:S06]  /*06d0*/  IADD3 R8, PT, PT, R3, 0xffffffe, RZ ;  /* 0x0ffffffe03087810 */ /* 0x001fcc0007ffe0ff */
[----:B------:R-:W0:Y:S02]  /*06e0*/  F2I.FTZ.U32.TRUNC.NTZ R5, R8 ;  /* 0x0000000800057305 */ /* 0x000e24000021f000 */
[--C-:B0-----:R-:W-:Y:S01]  /*06f0*/  IMAD.MOV R4, RZ, RZ, -R5.reuse ;  /* 0x000000ffff047224 */ /* 0x101fe200078e0a05 */
[----:B------:R-:W-:Y:S01]  /*0700*/  MOV R8, 0x0 ;  /* 0x0000000000087802 */ /* 0x000fe20000000f00 */
[----:B---3--:R0:W-:Y:S04]  /*0710*/  REDG.E.ADD.STRONG.GPU desc[UR36][R6.64], R9 ;  /* 0x000000090600798e */ /* 0x0081e8000c12e124 */
[----:B------:R1:W-:Y:S01]  /*0720*/  REDG.E.ADD.STRONG.GPU desc[UR36][R10.64], R9 ;  /* 0x000000090a00798e */ /* 0x0003e2000c12e124 */
[----:B0-----:R-:W-:Y:S01]  /*0730*/  IMAD R7, R4, R13, RZ ;  /* 0x0000000d04077224 */ /* 0x001fe200078e02ff */
[----:B------:R-:W-:Y:S01]  /*0740*/  IABS R6, R15 ;  /* 0x0000000f00067213 */ /* 0x000fe20000000000 */
[----:B------:R-:W-:Y:S01]  /*0750*/  IMAD.MOV.U32 R4, RZ, RZ, RZ ;  /* 0x000000ffff047224 */ /* 0x000fe200078e00ff */
[----:B-1----:R-:W0:Y:S03]  /*0760*/  LDC.64 R8, c[0x4][R8] ;  /* 0x0100000008087b82 */ /* 0x002e260000000a00 */
[----:B------:R-:W-:Y:S01]  /*0770*/  IMAD.HI.U32 R7, R5, R7, R4 ;  /* 0x0000000705077227 */ /* 0x000fe200078e0004 */
[----:B------:R-:W-:-:S02]  /*0780*/  MOV R4, R6 ;  /* 0x0000000600047202 */ /* 0x000fc40000000f00 */
[----:B------:R-:W-:-:S03]  /*0790*/  MOV R6, R16 ;  /* 0x0000001000067202 */ /* 0x000fc60000000f00 */
[----:B------:R-:W-:-:S04]  /*07a0*/  IMAD.HI.U32 R3, R7, R4, RZ ;  /* 0x0000000407037227 */ /* 0x000fc800078e00ff */
[----:B------:R-:W-:Y:S02]  /*07b0*/  IMAD.MOV R5, RZ, RZ, -R3 ;  /* 0x000000ffff057224 */ /* 0x000fe400078e0a03 */
[----:B------:R-:W-:Y:S02]  /*07c0*/  IMAD.MOV.U32 R7, RZ, RZ, R2 ;  /* 0x000000ffff077224 */ /* 0x000fe400078e0002 */
[----:B------:R-:W-:Y:S02]  /*07d0*/  IMAD R4, R13, R5, R4 ;  /* 0x000000050d047224 */ /* 0x000fe400078e0204 */
[----:B--2---:R-:W-:-:S03]  /*07e0*/  IMAD.U32 R5, RZ, RZ, UR5 ;  /* 0x00000005ff057e24 */ /* 0x004fc6000f8e00ff */
[----:B------:R-:W-:-:S13]  /*07f0*/  ISETP.GT.U32.AND P2, PT, R13, R4, PT ;  /* 0x000000040d00720c */ /* 0x000fda0003f44070 */
[-C--:B------:R-:W-:Y:S01]  /*0800*/  @!P2 IADD3 R4, PT, PT, R4, -R13.reuse, RZ ;  /* 0x8000000d0404a210 */ /* 0x080fe20007ffe0ff */
[----:B------:R-:W-:Y:S01]  /*0810*/  @!P2 VIADD R3, R3, 0x1 ;  /* 0x000000010303a836 */ /* 0x000fe20000000000 */
[----:B------:R-:W-:Y:S02]  /*0820*/  ISETP.NE.AND P2, PT, R0, RZ, PT ;  /* 0x000000ff0000720c */ /* 0x000fe40003f45270 */
[----:B------:R-:W-:Y:S02]  /*0830*/  ISETP.GE.U32.AND P1, PT, R4, R13, PT ;  /* 0x0000000d0400720c */ /* 0x000fe40003f26070 */
[----:B------:R-:W-:-:S04]  /*0840*/  LOP3.LUT R4, R15, R0, RZ, 0x3c, !PT ;  /* 0x000000000f047212 */ /* 0x000fc800078e3cff */
[----:B------:R-:W-:Y:S02]  /*0850*/  ISETP.GE.AND P0, PT, R4, RZ, PT ;  /* 0x000000ff0400720c */ /* 0x000fe40003f06270 */
[----:B------:R-:W-:-:S05]  /*0860*/  MOV R4, UR4 ;  /* 0x0000000400047c02 */ /* 0x000fca0008000f00 */
[----:B------:R-:W-:-:S06]  /*0870*/  @P1 IADD3 R3, PT, PT, R3, 0x1, RZ ;  /* 0x0000000103031810 */ /* 0x000fcc0007ffe0ff */
[----:B------:R-:W-:Y:S01]  /*0880*/  @!P0 IMAD.MOV R3, RZ, RZ, -R3 ;  /* 0x000000ffff038224 */ /* 0x000fe200078e0a03 */
[----:B------:R-:W-:-:S04]  /*0890*/  @!P2 LOP3.LUT R3, RZ, R0, RZ, 0x33, !PT ;  /* 0x00000000ff03a212 */ /* 0x000fc800078e33ff */
[----:B------:R-:W-:Y:S01]  /*08a0*/  IADD3 R19, PT, PT, -R3, RZ, RZ ;  /* 0x000000ff03137210 */ /* 0x000fe20007ffe1ff */
[----:B------:R-:W-:-:S04]  /*08b0*/  IMAD.IADD R18, R22, 0x1, R3 ;  /* 0x0000000116127824 */ /* 0x000fc800078e0203 */
[----:B------:R-:W-:-:S05]  /*08c0*/  IMAD R19, R0, R19, R15 ;  /* 0x0000001300137224 */ /* 0x000fca00078e020f */
[----:B0-----:R1:W-:Y:S02]  /*08d0*/  STL.64 [R1], R18 ;  /* 0x0000001201007387 */ /* 0x0013e40000100a00 */
[----:B------:R-:W-:-:S07]  /*08e0*/  LEPC R20, `(.L_x_2) ;  /* 0x000000001014794e */ /* 0x000fce0000000000 */
[----:B-1----:R-:W-:Y:S05]  /*08f0*/  CALL.ABS.NOINC R8 ;  /* 0x0000000008007343 */ /* 0x002fea0003c00000 */
.L_x_2:
[----:B------:R-:W0:Y:S01]  /*0900*/  LDC.64 R4, c[0x0][0x380] ;  /* 0x0000e000ff047b82 */ /* 0x000e220000000a00 */
[----:B------:R-:W-:-:S07]  /*0910*/  IMAD R9, R18, R23, R19 ;  /* 0x0000001712097224 */ /* 0x000fce00078e0213 */
[----:B------:R-:W1:Y:S01]  /*0920*/  LDC R0, c[0x0][0x38c] ;  /* 0x0000e300ff007b82 */ /* 0x000e620000000800 */
[----:B------:R-:W-:Y:S01]  /*0930*/  IADD3 R11, PT, PT, R19, R24, RZ ;  /* 0x00000018130b7210 */ /* 0x000fe20007ffe0ff */
[----:B------:R-:W-:Y:S01]  /*0940*/  VIADD R13, R25, 0xffffffff ;  /* 0xffffffff190d7836 */ /* 0x000fe20000000000 */
        /* <DEDUP_REMOVED lines=9> */
[----:B0-----:R-:W-:-:S06]  /*09e0*/  VIADD R8, R3, 0xffffffe ;  /* 0x0ffffffe03087836 */ /* 0x001fcc0000000000 */
[----:B------:R-:W0:Y:S02]  /*09f0*/  F2I.FTZ.U32.TRUNC.NTZ R5, R8 ;  /* 0x0000000800057305 */ /* 0x000e24000021f000 */
[----:B0-----:R-:W-:Y:S02]  /*0a00*/  IADD3 R4, PT, PT, RZ, -R5, RZ ;  /* 0x80000005ff047210 */ /* 0x001fe40007ffe0ff */
[----:B------:R-:W-:Y:S01]  /*0a10*/  MOV R8, 0x0 ;  /* 0x0000000000087802 */ /* 0x000fe20000000f00 */
[----:B---3--:R0:W-:Y:S04]  /*0a20*/  REDG.E.ADD.STRONG.GPU desc[UR36][R6.64], R9 ;  /* 0x000000090600798e */ /* 0x0081e8000c12e124 */
[----:B------:R1:W-:Y:S01]  /*0a30*/  REDG.E.ADD.STRONG.GPU desc[UR36][R10.64], R9 ;  /* 0x000000090a00798e */ /* 0x0003e2000c12e124 */
[----:B0-----:R-:W-:-:S02]  /*0a40*/  IMAD R7, R4, R15, RZ ;  /* 0x0000000f04077224 */ /* 0x001fc400078e02ff */
[----:B------:R-:W-:Y:S01]  /*0a50*/  HFMA2 R4, -RZ, RZ, 0, 0 ;  /* 0x00000000ff047431 */ /* 0x000fe200000001ff */
[----:B------:R-:W-:Y:S01]  /*0a60*/  IABS R6, R13 ;  /* 0x0000000d00067213 */ /* 0x000fe20000000000 */
[----:B-1----:R-:W0:Y:S03]  /*0a70*/  LDC.64 R8, c[0x4][R8] ;  /* 0x0100000008087b82 */ /* 0x002e260000000a00 */
[----:B------:R-:W-:-:S04]  /*0a80*/  IMAD.HI.U32 R7, R5, R7, R4 ;  /* 0x0000000705077227 */ /* 0x000fc800078e0004 */
[----:B------:R-:W-:Y:S02]  /*0a90*/  IMAD.MOV.U32 R4, RZ, RZ, R6 ;  /* 0x000000ffff047224 */ /* 0x000fe400078e0006 */
[----:B------:R-:W-:Y:S02]  /*0aa0*/  IMAD.MOV.U32 R6, RZ, RZ, R16 ;  /* 0x000000ffff067224 */ /* 0x000fe400078e0010 */
[----:B------:R-:W-:Y:S01]  /*0ab0*/  IMAD.HI.U32 R3, R7, R4, RZ ;  /* 0x0000000407037227 */ /* 0x000fe200078e00ff */
[----:B------:R-:W-:-:S04]  /*0ac0*/  MOV R7, R2 ;  /* 0x0000000200077202 */ /* 0x000fc80000000f00 */
[----:B------:R-:W-:-:S05]  /*0ad0*/  IADD3 R5, PT, PT, -R3, RZ, RZ ;  /* 0x000000ff03057210 */ /* 0x000fca0007ffe1ff */
[----:B------:R-:W-:Y:S01]  /*0ae0*/  IMAD R4, R15, R5, R4 ;  /* 0x000000050f047224 */ /* 0x000fe200078e0204 */
[----:B--2---:R-:W-:-:S04]  /*0af0*/  MOV R5, UR5 ;  /* 0x0000000500057c02 */ /* 0x004fc80008000f00 */
[----:B------:R-:W-:-:S13]  /*0b00*/  ISETP.GT.U32.AND P2, PT, R15, R4, PT ;  /* 0x000000040f00720c */ /* 0x000fda0003f44070 */
[----:B------:R-:W-:Y:S01]  /*0b10*/  @!P2 IMAD.IADD R4, R4, 0x1, -R15 ;  /* 0x000000010404a824 */ /* 0x000fe200078e0a0f */
[----:B------:R-:W-:Y:S02]  /*0b20*/  @!P2 IADD3 R3, PT, PT, R3, 0x1, RZ ;  /* 0x000000010303a810 */ /* 0x000fe40007ffe0ff */
[----:B------:R-:W-:Y:S02]  /*0b30*/  ISETP.NE.AND P2, PT, R0, RZ, PT ;  /* 0x000000ff0000720c */ /* 0x000fe40003f45270 */
[----:B------:R-:W-:Y:S02]  /*0b40*/  ISETP.GE.U32.AND P1, PT, R4, R15, PT ;  /* 0x0000000f0400720c */ /* 0x000fe40003f26070 */
[----:B------:R-:W-:-:S04]  /*0b50*/  LOP3.LUT R4, R13, R0, RZ, 0x3c, !PT ;  /* 0x000000000d047212 */ /* 0x000fc800078e3cff */
[----:B------:R-:W-:Y:S01]  /*0b60*/  ISETP.GE.AND P0, PT, R4, RZ, PT ;  /* 0x000000ff0400720c */ /* 0x000fe20003f06270 */
[----:B------:R-:W-:-:S06]  /*0b70*/  IMAD.U32 R4, RZ, RZ, UR4 ;  /* 0x00000004ff047e24 */ /* 0x000fcc000f8e00ff */
[----:B------:R-:W-:-:S06]  /*0b80*/  @P1 VIADD R3, R3, 0x1 ;  /* 0x0000000103031836 */ /* 0x000fcc0000000000 */
[----:B------:R-:W-:Y:S02]  /*0b90*/  @!P0 IADD3 R3, PT, PT, -R3, RZ, RZ ;  /* 0x000000ff03038210 */ /* 0x000fe40007ffe1ff */
[----:B------:R-:W-:-:S04]  /*0ba0*/  @!P2 LOP3.LUT R3, RZ, R0, RZ, 0x33, !PT ;  /* 0x00000000ff03a212 */ /* 0x000fc800078e33ff */
[----:B------:R-:W-:Y:S01]  /*0bb0*/  IADD3 R18, PT, PT, R22, R3, RZ ;  /* 0x0000000316127210 */ /* 0x000fe20007ffe0ff */
[----:B------:R-:W-:-:S04]  /*0bc0*/  IMAD.MOV R19, RZ, RZ, -R3 ;  /* 0x000000ffff137224 */ /* 0x000fc800078e0a03 */
[----:B------:R-:W-:-:S05]  /*0bd0*/  IMAD R19, R0, R19, R13 ;  /* 0x0000001300137224 */ /* 0x000fca00078e020d */
[----:B0-----:R1:W-:Y:S02]  /*0be0*/  STL.64 [R1], R18 ;  /* 0x0000001201007387 */ /* 0x0013e40000100a00 */
[----:B------:R-:W-:-:S07]  /*0bf0*/  LEPC R20, `(.L_x_3) ;  /* 0x000000001014794e */ /* 0x000fce0000000000 */
[----:B-1----:R-:W-:Y:S05]  /*0c00*/  CALL.ABS.NOINC R8 ;  /* 0x0000000008007343 */ /* 0x002fea0003c00000 */
.L_x_3:
[----:B------:R-:W0:Y:S01]  /*0c10*/  LDC.64 R4, c[0x0][0x380] ;  /* 0x0000e000ff047b82 */ /* 0x000e220000000a00 */
[----:B------:R-:W-:Y:S01]  /*0c20*/  IMAD R9, R18, R23, R19 ;  /* 0x0000001712097224 */ /* 0x000fe200078e0213 */
[----:B------:R-:W1:Y:S06]  /*0c30*/  LDCU.64 UR4, c[0x4][0x8] ;  /* 0x01000100ff0477ac */ /* 0x000e6c0008000a00 */
[----:B------:R-:W2:Y:S01]  /*0c40*/  LDC R0, c[0x0][0x38c] ;  /* 0x0000e300ff007b82 */ /* 0x000ea20000000800 */
[----:B0-----:R-:W-:-:S06]  /*0c50*/  IMAD.WIDE R8, R9, 0x4, R4 ;  /* 0x0000000409087825 */ /* 0x001fcc00078e0204 */
[----:B------:R0:W3:Y:S01]  /*0c60*/  LDG.E R9, desc[UR36][R8.64] ;  /* 0x0000002408097981 */ /* 0x0000e2000c1e1900 */
[----:B------:R-:W-:Y:S01]  /*0c70*/  IMAD.IADD R11, R19, 0x1, R24 ;  /* 0x00000001130b7824 */ /* 0x000fe200078e0218 */
[----:B--2---:R-:W-:Y:S01]  /*0c80*/  IABS R13, R0 ;  /* 0x00000000000d7213 */ /* 0x004fe20000000000 */
[----:B------:R-:W-:Y:S02]  /*0c90*/  IMAD R7, R18, R23, R0 ;  /* 0x0000001712077224 */ /* 0x000fe400078e0200 */
[--C-:B------:R-:W-:Y:S01]  /*0ca0*/  IMAD.WIDE R10, R11, 0x4, R4.reuse ;  /* 0x000000040b0a7825 */ /* 0x100fe200078e0204 */
[----:B------:R-:W2:Y:S03]  /*0cb0*/  I2F.RP R12, R13 ;  /* 0x0000000d000c7306 */ /* 0x000ea60000209400 */
[----:B------:R-:W-:-:S05]  /*0cc0*/  IMAD.WIDE R6, R7, 0x4, R4 ;  /* 0x0000000407067825 */ /* 0x000fca00078e0204 */
[----:B--2---:R-:W0:Y:S02]  /*0cd0*/  MUFU.RCP R12, R12 ;  /* 0x0000000c000c7308 */ /* 0x004e240000001000 */
[----:B0-----:R-:W-:-:S06]  /*0ce0*/  IADD3 R8, PT, PT, R12, 0xffffffe, RZ ;  /* 0x0ffffffe0c087810 */ /* 0x001fcc0007ffe0ff */
[----:B------:R-:W0:Y:S02]  /*0cf0*/  F2I.FTZ.U32.TRUNC.NTZ R5, R8 ;  /* 0x0000000800057305 */ /* 0x000e24000021f000 */
[----:B0-----:R-:W-:-:S04]  /*0d00*/  IMAD.MOV R4, RZ, RZ, -R5 ;  /* 0x000000ffff047224 */ /* 0x001fc800078e0a05 */
[----:B------:R-:W-:Y:S02]  /*0d10*/  IMAD R3, R4, R13, RZ ;  /* 0x0000000d04037224 */ /* 0x000fe400078e02ff */
[----:B------:R-:W-:-:S05]  /*0d20*/  HFMA2 R4, -RZ, RZ, 0, 0 ;  /* 0x00000000ff047431 */ /* 0x000fca00000001ff */
[----:B------:R-:W-:Y:S01]  /*0d30*/  IMAD.HI.U32 R3, R5, R3, R4 ;  /* 0x0000000305037227 */ /* 0x000fe200078e0004 */
[----:B------:R-:W-:Y:S01]  /*0d40*/  MOV R8, 0x0 ;  /* 0x0000000000087802 */ /* 0x000fe20000000f00 */
[----:B---3--:R0:W-:Y:S04]  /*0d50*/  REDG.E.ADD.STRONG.GPU desc[UR36][R6.64], R9 ;  /* 0x000000090600798e */ /* 0x0081e8000c12e124 */
[----:B------:R2:W-:Y:S01]  /*0d60*/  REDG.E.ADD.STRONG.GPU desc[UR36][R10.64], R9 ;  /* 0x000000090a00798e */ /* 0x0005e2000c12e124 */
[----:B0-----:R-:W-:Y:S02]  /*0d70*/  IABS R6, R25 ;  /* 0x0000001900067213 */ /* 0x001fe40000000000 */
[----:B------:R-:W-:Y:S01]  /*0d80*/  MOV R7, R2 ;  /* 0x0000000200077202 */ /* 0x000fe20000000f00 */
[----:B--2---:R-:W0:Y:S02]  /*0d90*/  LDC.64 R8, c[0x4][R8] ;  /* 0x0100000008087b82 */ /* 0x004e240000000a00 */
[----:B------:R-:W-:-:S02]  /*0da0*/  IMAD.MOV.U32 R4, RZ, RZ, R6 ;  /* 0x000000ffff047224 */ /* 0x000fc400078e0006 */
[----:B------:R-:W-:Y:S02]  /*0db0*/  IMAD.MOV.U32 R6, RZ, RZ, R16 ;  /* 0x000000ffff067224 */ /* 0x000fe400078e0010 */
[----:B------:R-:W-:-:S05]  /*0dc0*/  IMAD.HI.U32 R3, R3, R4, RZ ;  /* 0x0000000403037227 */ /* 0x000fca00078e00ff */
[----:B------:R-:W-:-:S05]  /*0dd0*/  IADD3 R5, PT, PT, -R3, RZ, RZ ;  /* 0x000000ff03057210 */ /* 0x000fca0007ffe1ff */
[----:B------:R-:W-:Y:S01]  /*0de0*/  IMAD R4, R13, R5, R4 ;  /* 0x000000050d047224 */ /* 0x000fe200078e0204 */
[----:B-1----:R-:W-:-:S04]  /*0df0*/  MOV R5, UR5 ;  /* 0x0000000500057c02 */ /* 0x002fc80008000f00 */
        /* <DEDUP_REMOVED lines=17> */
.L_x_4:
[----:B------:R-:W0:Y:S01]  /*0f10*/  LDC.64 R6, c[0x0][0x380] ;  /* 0x0000e000ff067b82 */ /* 0x000e220000000a00 */
[----:B------:R-:W-:-:S04]  /*0f20*/  IMAD R11, R18, R23, R19 ;  /* 0x00000017120b7224 */ /* 0x000fc800078e0213 */
[----:B0-----:R-:W-:-:S06]  /*0f30*/  IMAD.WIDE R10, R11, 0x4, R6 ;  /* 0x000000040b0a7825 */ /* 0x001fcc00078e0206 */
[----:B------:R-:W2:Y:S01]  /*0f40*/  LDG.E R11, desc[UR36][R10.64] ;  /* 0x000000240a0b7981 */ /* 0x000ea2000c1e1900 */
[----:B------:R-:W-:Y:S01]  /*0f50*/  VIADD R27, R27, 0x4 ;  /* 0x000000041b1b7836 */ /* 0x000fe20000000000 */
[----:B------:R-:W-:Y:S01]  /*0f60*/  IADD3 R19, PT, PT, R19, R24, RZ ;  /* 0x0000001813137210 */ /* 0x000fe20007ffe0ff */
[----:B------:R-:W-:-:S03]  /*0f70*/  IMAD.U32 R4, RZ, RZ, UR38 ;  /* 0x00000026ff047e24 */ /* 0x000fc6000f8e00ff */
[----:B------:R-:W-:Y:S01]  /*0f80*/  ISETP.NE.AND P0, PT, R27, RZ, PT ;  /* 0x000000ff1b00720c */ /* 0x000fe20003f05270 */
[----:B------:R-:W-:-:S04]  /*0f90*/  IMAD R9, R18, R23, R4 ;  /* 0x0000001712097224 */ /* 0x000fc800078e0204 */
[----:B------:R-:W-:-:S04]  /*0fa0*/  IMAD.WIDE R8, R9, 0x4, R6 ;  /* 0x0000000409087825 */ /* 0x000fc800078e0206 */
[----:B------:R-:W-:Y:S01]  /*0fb0*/  IMAD.WIDE R6, R19, 0x4, R6 ;  /* 0x0000000413067825 */ /* 0x000fe200078e0206 */
[----:B------:R-:W-:Y:S01]  /*0fc0*/  IADD3 R25, PT, PT, R25, 0x4, RZ ;  /* 0x0000000419197810 */ /* 0x000fe20007ffe0ff */
[----:B--2---:R2:W-:Y:S04]  /*0fd0*/  REDG.E.ADD.STRONG.GPU desc[UR36][R8.64], R11 ;  /* 0x0000000b0800798e */ /* 0x0045e8000c12e124 */
[----:B------:R2:W-:Y:S01]  /*0fe0*/  REDG.E.ADD.STRONG.GPU desc[UR36][R6.64], R11 ;  /* 0x0000000b0600798e */ /* 0x0005e2000c12e124 */
[----:B------:R-:W-:Y:S05]  /*0ff0*/  @P0 BRA `(.L_x_5) ;  /* 0xfffffff000dc0947 */ /* 0x000fea000383ffff */
[----:B------:R-:W-:Y:S05]  /*1000*/  BSYNC B6 ;  /* 0x0000000000067941 */ /* 0x000fea0003800000 */
.L_x_0:
[----:B------:R-:W1:Y:S02]  /*1010*/  LDCU UR4, c[0x0][0x390] ;  /* 0x00007200ff0477ac */ /* 0x000e640008000800 */
[----:B-1----:R-:W-:-:S06]  /*1020*/  ULOP3.LUT UR4, UR4, 0x3, URZ, 0xc0, !UPT ;  /* 0x0000000304047892 */ /* 0x002fcc000f8ec0ff */
[----:B------:R-:W-:-:S13]  /*1030*/  ISETP.NE.AND P0, PT, RZ, UR4, PT ;  /* 0x00000004ff007c0c */ /* 0x000fda000bf05270 */
[----:B0-----:R-:W-:Y:S05]  /*1040*/  @!P0 EXIT ;  /* 0x000000000000894d */ /* 0x001fea0003800000 */
[----:B------:R-:W-:-:S09]  /*1050*/  UISETP.NE.AND UP0, UPT, UR4, 0x1, UPT ;  /* 0x000000010400788c */ /* 0x000fd2000bf05270 */
[----:B------:R-:W-:Y:S05]  /*1060*/  BRA.U !UP0, `(.L_x_6) ;  /* 0x0000000508907547 */ /* 0x000fea000b800000 */
[----:B--2---:R-:W-:Y:S01]  /*1070*/  IABS R8, R4 ;  /* 0x0000000400087213 */ /* 0x004fe20000000000 */
[----:B------:R-:W-:Y:S02]  /*1080*/  HFMA2 R6, -RZ, RZ, 0, 0 ;  /* 0x00000000ff067431 */ /* 0x000fe400000001ff */
[----:B------:R-:W-:Y:S01]  /*1090*/  IMAD.IADD R25, R17, 0x1, R26 ;  /* 0x0000000111197824 */ /* 0x000fe200078e021a */
[----:B------:R-:W0:Y:S01]  /*10a0*/  LDCU.64 UR4, c[0x4][0x8] ;  /* 0x01000100ff0477ac */ /* 0x000e220008000a00 */
[----:B------:R-:W1:Y:S03]  /*10b0*/  I2F.RP R0, R8 ;  /* 0x0000000800007306 */ /* 0x000e660000209400 */
[----:B------:R-:W-:-:S05]  /*10c0*/  IABS R5, R25 ;  /* 0x0000001900057213 */ /* 0x000fca0000000000 */
[----:B-1----:R-:W1:Y:S02]  /*10d0*/  MUFU.RCP R0, R0 ;  /* 0x0000000000007308 */ /* 0x002e640000001000 */
[----:B-1----:R-:W-:-:S06]  /*10e0*/  VIADD R7, R0, 0xffffffe ;  /* 0x0ffffffe00077836 */ /* 0x002fcc0000000000 */
[----:B------:R-:W1:Y:S02]  /*10f0*/  F2I.FTZ.U32.TRUNC.NTZ R7, R7 ;  /* 0x0000000700077305 */ /* 0x000e64000021f000 */
[----:B-1----:R-:W-:-:S05]  /*1100*/  IADD3 R3, PT, PT, RZ, -R7, RZ ;  /* 0x80000007ff037210 */ /* 0x002fca0007ffe0ff */
[----:B------:R-:W-:-:S04]  /*1110*/  IMAD R3, R3, R8, RZ ;  /* 0x0000000803037224 */ /* 0x000fc800078e02ff */
[----:B------:R-:W-:Y:S01]  /*1120*/  IMAD.HI.U32 R6, R7, R3, R6 ;  /* 0x0000000307067227 */ /* 0x000fe200078e0006 */
[----:B------:R-:W-:-:S03]  /*1130*/  MOV R7, R2 ;  /* 0x0000000200077202 */ /* 0x000fc60000000f00 */
[----:B------:R-:W-:Y:S01]  /*1140*/  IMAD.MOV.U32 R3, RZ, RZ, R5 ;  /* 0x000000ffff037224 */ /* 0x000fe200078e0005 */
[----:B0-----:R-:W-:-:S03]  /*1150*/  MOV R5, UR5 ;  /* 0x0000000500057c02 */ /* 0x001fc60008000f00 */
[----:B------:R-:W-:-:S05]  /*1160*/  IMAD.HI.U32 R0, R6, R3, RZ ;  /* 0x0000000306007227 */ /* 0x000fca00078e00ff */
[----:B------:R-:W-:-:S05]  /*1170*/  IADD3 R6, PT, PT, -R0, RZ, RZ ;  /* 0x000000ff00067210 */ /* 0x000fca0007ffe1ff */
[----:B------:R-:W-:Y:S02]  /*1180*/  IMAD R3, R8, R6, R3 ;  /* 0x0000000608037224 */ /* 0x000fe400078e0203 */
[----:B------:R-:W-:-:S03]  /*1190*/  IMAD.MOV.U32 R6, RZ, RZ, R16 ;  /* 0x000000ffff067224 */ /* 0x000fc600078e0010 */
        /* <DEDUP_REMOVED lines=8> */
[----:B------:R-:W0:Y:S03]  /*1220*/  LDC.64 R8, c[0x4][R8] ;  /* 0x0100000008087b82 */ /* 0x000e260000000a00 */
[----:B------:R-:W-:-:S06]  /*1230*/  @P1 VIADD R0, R0, 0x1 ;  /* 0x0000000100001836 */ /* 0x000fcc0000000000 */
[----:B------:R-:W-:Y:S02]  /*1240*/  @!P0 IADD3 R0, PT, PT, -R0, RZ, RZ ;  /* 0x000000ff00008210 */ /* 0x000fe40007ffe1ff */
[----:B------:R-:W-:-:S04]  /*1250*/  @!P2 LOP3.LUT R0, RZ, R4, RZ, 0x33, !PT ;  /* 0x00000004ff00a212 */ /* 0x000fc800078e33ff */
[----:B------:R-:W-:Y:S01]  /*1260*/  IADD3 R18, PT, PT, R22, R0, RZ ;  /* 0x0000000016127210 */ /* 0x000fe20007ffe0ff */
[----:B------:R-:W-:-:S04]  /*1270*/  IMAD.MOV R19, RZ, RZ, -R0 ;  /* 0x000000ffff137224 */ /* 0x000fc800078e0a00 */
[----:B------:R-:W-:Y:S02]  /*1280*/  IMAD R19, R4, R19, R25 ;  /* 0x0000001304137224 */ /* 0x000fe400078e0219 */
[----:B------:R-:W-:-:S03]  /*1290*/  IMAD.U32 R4, RZ, RZ, UR4 ;  /* 0x00000004ff047e24 */ /* 0x000fc6000f8e00ff */
[----:B------:R1:W-:Y:S04]  /*12a0*/  STL.64 [R1], R18 ;  /* 0x0000001201007387 */ /* 0x0003e80000100a00 */
[----:B------:R-:W-:-:S07]  /*12b0*/  LEPC R20, `(.L_x_7) ;  /* 0x000000001014794e */ /* 0x000fce0000000000 */
[----:B01----:R-:W-:Y:S05]  /*12c0*/  CALL.ABS.NOINC R8 ;  /* 0x0000000008007343 */ /* 0x003fea0003c00000 */
.L_x_7:
[----:B------:R-:W0:Y:S01]  /*12d0*/  LDC.64 R4, c[0x0][0x380] ;  /* 0x0000e000ff047b82 */ /* 0x000e220000000a00 */
[----:B------:R-:W-:-:S07]  /*12e0*/  IMAD R7, R18, R23, R19 ;  /* 0x0000001712077224 */ /* 0x000fce00078e0213 */
[----:B------:R-:W1:Y:S01]  /*12f0*/  LDC R0, c[0x0][0x38c] ;  /* 0x0000e300ff007b82 */ /* 0x000e620000000800 */
[----:B------:R-:W-:Y:S01]  /*1300*/  IMAD.IADD R11, R19, 0x1, R24 ;  /* 0x00000001130b7824 */ /* 0x000fe200078e0218 */
[----:B------:R-:W-:Y:S01]  /*1310*/  IADD3 R25, PT, PT, R25, 0x1, RZ ;  /* 0x0000000119197810 */ /* 0x000fe20007ffe0ff */
        /* <DEDUP_REMOVED lines=11> */
[----:B0-----:R-:W-:Y:S01]  /*13d0*/  IMAD.MOV R4, RZ, RZ, -R5 ;  /* 0x000000ffff047224 */ /* 0x001fe200078e0a05 */
[----:B------:R-:W-:Y:S01]  /*13e0*/  MOV R6, R16 ;  /* 0x0000001000067202 */ /* 0x000fe20000000f00 */
[----:B---3--:R0:W-:Y:S04]  /*13f0*/  REDG.E.ADD.STRONG.GPU desc[UR36][R8.64], R7 ;  /* 0x000000070800798e */ /* 0x0081e8000c12e124 */
[----:B------:R1:W-:Y:S01]  /*1400*/  REDG.E.ADD.STRONG.GPU desc[UR36][R10.64], R7 ;  /* 0x000000070a00798e */ /* 0x0003e2000c12e124 */
[----:B0-----:R-:W-:Y:S01]  /*1410*/  IMAD R9, R4, R13, RZ ;  /* 0x0000000d04097224 */ /* 0x001fe200078e02ff */
[----:B------:R-:W-:Y:S01]  /*1420*/  MOV R8, 0x0 ;  /* 0x0000000000087802 */ /* 0x000fe20000000f00 */
[----:B------:R-:W-:Y:S01]  /*1430*/  IMAD.MOV.U32 R4, RZ, RZ, RZ ;  /* 0x000000ffff047224 */ /* 0x000fe200078e00ff */
[----:B-1----:R-:W-:-:S03]  /*1440*/  IABS R7, R25 ;  /* 0x0000001900077213 */ /* 0x002fc60000000000 */
[----:B------:R-:W-:Y:S01]  /*1450*/  IMAD.HI.U32 R9, R5, R9, R4 ;  /* 0x0000000905097227 */ /* 0x000fe200078e0004 */
[----:B------:R-:W-:-:S03]  /*1460*/  MOV R4, R7 ;  /* 0x0000000700047202 */ /* 0x000fc60000000f00 */
[----:B------:R-:W-:Y:S02]  /*1470*/  IMAD.MOV.U32 R7, RZ, RZ, R2 ;  /* 0x000000ffff077224 */ /* 0x000fe400078e0002 */
[----:B------:R-:W-:Y:S02]  /*1480*/  IMAD.HI.U32 R3, R9, R4, RZ ;  /* 0x0000000409037227 */ /* 0x000fe400078e00ff */
[----:B------:R-:W0:Y:S02]  /*1490*/  LDC.64 R8, c[0x4][R8] ;  /* 0x0100000008087b82 */ /* 0x000e240000000a00 */
[----:B------:R-:W-:-:S04]  /*14a0*/  IMAD.MOV R5, RZ, RZ, -R3 ;  /* 0x000000ffff057224 */ /* 0x000fc800078e0a03 */
        /* <DEDUP_REMOVED lines=19> */
.L_x_8:
[----:B------:R-:W0:Y:S01]  /*15e0*/  LDC.64 R6, c[0x0][0x380] ;  /* 0x0000e000ff067b82 */ /* 0x000e220000000a00 */
[----:B------:R-:W-:Y:S01]  /*15f0*/  IMAD R9, R18, R23, R19 ;  /* 0x0000001712097224 */ /* 0x000fe200078e0213 */
[----:B------:R-:W1:Y:S03]  /*1600*/  LDCU UR4, c[0x0][0x38c] ;  /* 0x00007180ff0477ac */ /* 0x000e660008000800 */
[----:B0-----:R-:W-:-:S06]  /*1610*/  IMAD.WIDE R8, R9, 0x4, R6 ;  /* 0x0000000409087825 */ /* 0x001fcc00078e0206 */
[----:B------:R-:W2:Y:S01]  /*1620*/  LDG.E R9, desc[UR36][R8.64] ;  /* 0x0000002408097981 */ /* 0x000ea2000c1e1900 */
[----:B-1----:R-:W-:Y:S01]  /*1630*/  MOV R4, UR4 ;  /* 0x0000000400047c02 */ /* 0x002fe20008000f00 */
[----:B------:R-:W-:-:S04]  /*1640*/  IMAD.IADD R19, R19, 0x1, R24 ;  /* 0x0000000113137824 */ /* 0x000fc800078e0218 */
[----:B------:R-:W-:-:S04]  /*1650*/  IMAD R11, R18, R23, R4 ;  /* 0x00000017120b7224 */ /* 0x000fc800078e0204 */
[----:B------:R-:W-:-:S04]  /*1660*/  IMAD.WIDE R10, R11, 0x4, R6 ;  /* 0x000000040b0a7825 */ /* 0x000fc800078e0206 */
[----:B------:R-:W-:Y:S01]  /*1670*/  IMAD.WIDE R6, R19, 0x4, R6 ;  /* 0x0000000413067825 */ /* 0x000fe200078e0206 */
[----:B--2---:R0:W-:Y:S04]  /*1680*/  REDG.E.ADD.STRONG.GPU desc[UR36][R10.64], R9 ;  /* 0x000000090a00798e */ /* 0x0041e8000c12e124 */
[----:B------:R0:W-:Y:S01]  /*1690*/  REDG.E.ADD.STRONG.GPU desc[UR36][R6.64], R9 ;  /* 0x000000090600798e */ /* 0x0001e2000c12e124 */
[----:B------:R-:W-:-:S07]  /*16a0*/  IADD3 R26, PT, PT, R26, 0x2, RZ ;  /* 0x000000021a1a7810 */ /* 0x000fce0007ffe0ff */
.L_x_6:
[----:B------:R-:W1:Y:S02]  /*16b0*/  LDC R0, c[0x0][0x390] ;  /* 0x0000e400ff007b82 */ /* 0x000e640000000800 */
[----:B-1----:R-:W-:-:S04]  /*16c0*/  LOP3.LUT R0, R0, 0x1, RZ, 0xc0, !PT ;  /* 0x0000000100007812 */ /* 0x002fc800078ec0ff */
[----:B------:R-:W-:-:S13]  /*16d0*/  ISETP.NE.U32.AND P0, PT, R0, 0x1, PT ;  /* 0x000000010000780c */ /* 0x000fda0003f05070 */
[----:B------:R-:W-:Y:S05]  /*16e0*/  @P0 EXIT ;  /* 0x000000000000094d */ /* 0x000fea0003800000 */
[----:B--2---:R-:W-:Y:S01]  /*16f0*/  IABS R8, R4 ;  /* 0x0000000400087213 */ /* 0x004fe20000000000 */
[----:B0-----:R-:W-:Y:S02]  /*1700*/  HFMA2 R6, -RZ, RZ, 0, 0 ;  /* 0x00000000ff067431 */ /* 0x001fe400000001ff */
        /* <DEDUP_REMOVED lines=9> */
[----:B------:R-:W-:-:S04]  /*17a0*/  IMAD.HI.U32 R6, R7, R3, R6 ;  /* 0x0000000307067227 */ /* 0x000fc800078e0006 */
[----:B------:R-:W-:Y:S02]  /*17b0*/  IMAD.MOV.U32 R3, RZ, RZ, R5 ;  /* 0x000000ffff037224 */ /* 0x000fe400078e0005 */
[----:B0-----:R-:W-:Y:S02]  /*17c0*/  IMAD.U32 R5, RZ, RZ, UR5 ;  /* 0x00000005ff057e24 */ /* 0x001fe4000f8e00ff */
[----:B------:R-:W-:-:S04]  /*17d0*/  IMAD.HI.U32 R0, R6, R3, RZ ;  /* 0x0000000306007227 */ /* 0x000fc800078e00ff */
[----:B------:R-:W-:Y:S01]  /*17e0*/  IMAD.MOV.U32 R7, RZ, RZ, R2 ;  /* 0x000000ffff077224 */ /* 0x000fe200078e0002 */
[----:B------:R-:W-:-:S05]  /*17f0*/  IADD3 R6, PT, PT, -R0, RZ, RZ ;  /* 0x000000ff00067210 */ /* 0x000fca0007ffe1ff */
[----:B------:R-:W-:Y:S01]  /*1800*/  IMAD R3, R8, R6, R3 ;  /* 0x0000000608037224 */ /* 0x000fe200078e0203 */
[----:B------:R-:W-:-:S04]  /*1810*/  MOV R6, R16 ;  /* 0x0000001000067202 */ /* 0x000fc80000000f00 */
[----:B------:R-:W-:-:S13]  /*1820*/  ISETP.GT.U32.AND P2, PT, R8, R3, PT ;  /* 0x000000030800720c */ /* 0x000fda0003f44070 */
[----:B------:R-:W-:Y:S01]  /*1830*/  @!P2 IMAD.IADD R3, R3, 0x1, -R8 ;  /* 0x000000010303a824 */ /* 0x000fe200078e0a08 */
[----:B------:R-:W-:Y:S02]  /*1840*/  @!P2 IADD3 R0, PT, PT, R0, 0x1, RZ ;  /* 0x000000010000a810 */ /* 0x000fe40007ffe0ff */
[----:B------:R-:W-:Y:S02]  /*1850*/  ISETP.NE.AND P2, PT, R4, RZ, PT ;  /* 0x000000ff0400720c */ /* 0x000fe40003f45270 */
[----:B------:R-:W-:Y:S02]  /*1860*/  ISETP.GE.U32.AND P1, PT, R3, R8, PT ;  /* 0x000000080300720c */ /* 0x000fe40003f26070 */
[----:B------:R-:W-:-:S04]  /*1870*/  LOP3.LUT R3, R17, R4, RZ, 0x3c, !PT ;  /* 0x0000000411037212 */ /* 0x000fc800078e3cff */
[----:B------:R-:W-:-:S07]  /*1880*/  ISETP.GE.AND P0, PT, R3, RZ, PT ;  /* 0x000000ff0300720c */ /* 0x000fce0003f06270 */
[----:B------:R-:W-:-:S05]  /*1890*/  @P1 VIADD R0, R0, 0x1 ;  /* 0x0000000100001836 */ /* 0x000fca0000000000 */
[----:B------:R-:W-:Y:S02]  /*18a0*/  MOV R3, R0 ;  /* 0x0000000000037202 */ /* 0x000fe40000000f00 */
[----:B------:R-:W-:-:S03]  /*18b0*/  MOV R0, 0x0 ;  /* 0x0000000000007802 */ /* 0x000fc60000000f00 */
[----:B------:R-:W-:Y:S01]  /*18c0*/  @!P0 IMAD.MOV R3, RZ, RZ, -R3 ;  /* 0x000000ffff038224 */ /* 0x000fe200078e0a03 */
[----:B------:R-:W-:Y:S01]  /*18d0*/  @!P2 LOP3.LUT R3, RZ, R4, RZ, 0x33, !PT ;  /* 0x00000004ff03a212 */ /* 0x000fe200078e33ff */
[----:B------:R0:W1:Y:S03]  /*18e0*/  LDC.64 R8, c[0x4][R0] ;  /* 0x0100000000087b82 */ /* 0x0000660000000a00 */
[----:B------:R-:W-:Y:S01]  /*18f0*/  IADD3 R19, PT, PT, -R3, RZ, RZ ;  /* 0x000000ff03137210 */ /* 0x000fe20007ffe1ff */
[----:B------:R-:W-:-:S04]  /*1900*/  IMAD.IADD R18, R22, 0x1, R3 ;  /* 0x0000000116127824 */ /* 0x000fc800078e0203 */
[----:B------:R-:W-:Y:S01]  /*1910*/  IMAD R19, R4, R19, R17 ;  /* 0x0000001304137224 */ /* 0x000fe200078e0211 */
[----:B------:R-:W-:-:S04]  /*1920*/  MOV R4, UR4 ;  /* 0x0000000400047c02 */ /* 0x000fc80008000f00 */
[----:B------:R0:W-:Y:S03]  /*1930*/  STL.64 [R1], R18 ;  /* 0x0000001201007387 */ /* 0x0001e60000100a00 */
[----:B------:R-:W-:-:S07]  /*1940*/  LEPC R20, `(.L_x_9) ;  /* 0x000000001014794e */ /* 0x000fce0000000000 */
[----:B01----:R-:W-:Y:S05]  /*1950*/  CALL.ABS.NOINC R8 ;  /* 0x0000000008007343 */ /* 0x003fea0003c00000 */
.L_x_9:
[----:B------:R-:W0:Y:S01]  /*1960*/  LDC.64 R6, c[0x0][0x380] ;  /* 0x0000e000ff067b82 */ /* 0x000e220000000a00 */
[----:B------:R-:W-:Y:S01]  /*1970*/  IMAD R3, R18, R23, R19 ;  /* 0x0000001712037224 */ /* 0x000fe200078e0213 */
[----:B------:R-:W1:Y:S03]  /*1980*/  LDCU UR4, c[0x0][0x38c] ;  /* 0x00007180ff0477ac */ /* 0x000e660008000800 */
[----:B0-----:R-:W-:-:S06]  /*1990*/  IMAD.WIDE R2, R3, 0x4, R6 ;  /* 0x0000000403027825 */ /* 0x001fcc00078e0206 */
[----:B------:R-:W2:Y:S01]  /*19a0*/  LDG.E R3, desc[UR36][R2.64] ;  /* 0x0000002402037981 */ /* 0x000ea2000c1e1900 */
[----:B------:R-:W-:Y:S01]  /*19b0*/  IADD3 R19, PT, PT, R19, R24, RZ ;  /* 0x0000001813137210 */ /* 0x000fe20007ffe0ff */
[----:B-1----:R-:W-:-:S04]  /*19c0*/  IMAD R5, R18, R23, UR4 ;  /* 0x0000000412057e24 */ /* 0x002fc8000f8e0217 */
[----:B------:R-:W-:-:S04]  /*19d0*/  IMAD.WIDE R4, R5, 0x4, R6 ;  /* 0x0000000405047825 */ /* 0x000fc800078e0206 */
[----:B------:R-:W-:Y:S01]  /*19e0*/  IMAD.WIDE R6, R19, 0x4, R6 ;  /* 0x0000000413067825 */ /* 0x000fe200078e0206 */
[----:B--2---:R-:W-:Y:S04]  /*19f0*/  REDG.E.ADD.STRONG.GPU desc[UR36][R4.64], R3 ;  /* 0x000000030400798e */ /* 0x004fe8000c12e124 */
[----:B------:R-:W-:Y:S01]  /*1a00*/  REDG.E.ADD.STRONG.GPU desc[UR36][R6.64], R3 ;  /* 0x000000030600798e */ /* 0x000fe2000c12e124 */
[----:B------:R-:W-:Y:S05]  /*1a10*/  EXIT ;  /* 0x000000000000794d */ /* 0x000fea0003800000 */
.L_x_10:
[----:B------:R-:W-:-:S00]  /*1a20*/  BRA `(.L_x_10) ;  /* 0xfffffffc00fc7947 */ /* 0x000fc0000383ffff */
[----:B------:R-:W-:-:S00]  /*1a30*/  NOP ;  /* 0x0000000000007918 */ /* 0x000fc00000000000 */
        /* <DEDUP_REMOVED lines=12> */
.L_x_11:


//--------------------- .nv.global.init           --------------------------
	.section	.nv.global.init,"aw",@progbits
.nv.global.init:
	.type		$str,@object
	.size		$str,(.L_0 - $str)
$str:
        /*0000*/ 	.byte	0x25, 0x64, 0x20, 0x25, 0x64, 0x0a, 0x00
.L_0:


//--------------------- .nv.shared.reserved.0     --------------------------
	.section	.nv.shared.reserved.0,"aw",@nobits
	.weak		__nv_reservedSMEM_offset_0_alias
	.size		__nv_reservedSMEM_offset_0_alias, 0, 64
	.other		__nv_reservedSMEM_offset_0_alias,@"STO_CUDA_RESERVED_SHARED STV_DEFAULT"
__nv_reservedSMEM_offset_0_alias:
	.zero		0
	.zero		64


//--------------------- .nv.constant0._Z8sumRandCPiiii --------------------------
	.section	.nv.constant0._Z8sumRandCPiiii,"a",@progbits
	.sectionflags	@""
	.align	4
.nv.constant0._Z8sumRandCPiiii:
	.zero		916


//--------------------- SYMBOLS --------------------------

	.type		.nv.reservedSmem.offset0,@object
	.size		.nv.reservedSmem.offset0,0x4
	.type		vprintf,@function
